	.headerflags	@"EF_CUDA_TEXMODE_UNIFIED EF_CUDA_64BIT_ADDRESS EF_CUDA_ACCELERATORS EF_CUDA_SM90 EF_CUDA_VIRTUAL_SM(EF_CUDA_SM90)"
	.elftype	@"ET_EXEC"


//--------------------- .nv.info                  --------------------------
	.section	.nv.info,"",@"SHT_CUDA_INFO"
	.align	4


	//----- nvinfo : EIATTR_REGCOUNT
	.align		4
        /*0000*/ 	.byte	0x04, 0x2f
        /*0002*/ 	.short	(.L_1 - .L_0)
	.align		4
.L_0:
        /*0004*/ 	.word	index@(triton_poi_fused_add_clamp_20)
        /*0008*/ 	.word	0x00000008


	//----- nvinfo : EIATTR_MIN_STACK_SIZE
	.align		4
.L_1:
        /*000c*/ 	.byte	0x04, 0x12
        /*000e*/ 	.short	(.L_3 - .L_2)
	.align		4
.L_2:
        /*0010*/ 	.word	index@(triton_poi_fused_add_clamp_20)
        /*0014*/ 	.word	0x00000000


	//----- nvinfo : EIATTR_FRAME_SIZE
	.align		4
.L_3:
        /*0018*/ 	.byte	0x04, 0x11
        /*001a*/ 	.short	(.L_5 - .L_4)
	.align		4
.L_4:
        /*001c*/ 	.word	index@(triton_poi_fused_add_clamp_20)
        /*0020*/ 	.word	0x00000000


	//----- nvinfo : EIATTR_MIN_STACK_SIZE
	.align		4
.L_5:
        /*0024*/ 	.byte	0x04, 0x12
        /*0026*/ 	.short	(.L_7 - .L_6)
	.align		4
.L_6:
        /*0028*/ 	.word	index@(triton_poi_fused_add_clamp_20)
        /*002c*/ 	.word	0x00000000
.L_7:


//--------------------- .nv.info.triton_poi_fused_add_clamp_20 --------------------------
	.section	.nv.info.triton_poi_fused_add_clamp_20,"",@"SHT_CUDA_INFO"
	.sectionflags	@""
	.align	4


	//----- nvinfo : EIATTR_CUDA_API_VERSION
	.align		4
        /*0000*/ 	.byte	0x04, 0x37
        /*0002*/ 	.short	(.L_9 - .L_8)
.L_8:
        /*0004*/ 	.word	0x0000007c


	//----- nvinfo : EIATTR_KPARAM_INFO
	.align		4
.L_9:
        /*0008*/ 	.byte	0x04, 0x17
        /*000a*/ 	.short	(.L_11 - .L_10)
.L_10:
        /*000c*/ 	.word	0x00000000
        /*0010*/ 	.short	0x0001
        /*0012*/ 	.short	0x0008
        /*0014*/ 	.byte	0x00, 0xf0, 0x11, 0x00


	//----- nvinfo : EIATTR_KPARAM_INFO
	.align		4
.L_11:
        /*0018*/ 	.byte	0x04, 0x17
        /*001a*/ 	.short	(.L_13 - .L_12)
.L_12:
        /*001c*/ 	.word	0x00000000
        /*0020*/ 	.short	0x0000
        /*0022*/ 	.short	0x0000
        /*0024*/ 	.byte	0x00, 0xf4, 0x21, 0x00


	//----- nvinfo : EIATTR_SPARSE_MMA_MASK
	.align		4
.L_13:
        /*0028*/ 	.byte	0x03, 0x50
        /*002a*/ 	.short	0x0000


	//----- nvinfo : EIATTR_MAXREG_COUNT
	.align		4
        /*002c*/ 	.byte	0x03, 0x1b
        /*002e*/ 	.short	0x00ff


	//----- nvinfo : EIATTR_EXIT_INSTR_OFFSETS
	.align		4
        /*0030*/ 	.byte	0x04, 0x1c
        /*0032*/ 	.short	(.L_15 - .L_14)


	//   ....[0]....
.L_14:
        /*0034*/ 	.word	0x000000f0


	//   ....[1]....
        /*0038*/ 	.word	0x00000120


	//----- nvinfo : EIATTR_REQNTID
	.align		4
.L_15:
        /*003c*/ 	.byte	0x04, 0x10
        /*003e*/ 	.short	(.L_17 - .L_16)
.L_16:
        /*0040*/ 	.word	0x00000020
        /*0044*/ 	.word	0x00000001
        /*0048*/ 	.word	0x00000001


	//----- nvinfo : EIATTR_CBANK_PARAM_SIZE
	.align		4
.L_17:
        /*004c*/ 	.byte	0x03, 0x19
        /*004e*/ 	.short	0x000c


	//----- nvinfo : EIATTR_PARAM_CBANK
	.align		4
        /*0050*/ 	.byte	0x04, 0x0a
        /*0052*/ 	.short	(.L_19 - .L_18)
	.align		4
.L_18:
        /*0054*/ 	.word	index@(.nv.constant0.triton_poi_fused_add_clamp_20)
        /*0058*/ 	.short	0x0210
        /*005a*/ 	.short	0x000c


	//----- nvinfo : EIATTR_SW_WAR
	.align		4
.L_19:
        /*005c*/ 	.byte	0x04, 0x36
        /*005e*/ 	.short	(.L_21 - .L_20)
.L_20:
        /*0060*/ 	.word	0x00000008
.L_21:


//--------------------- .nv.callgraph             --------------------------
	.section	.nv.callgraph,"",@"SHT_CUDA_CALLGRAPH"
	.align	4
	.sectionentsize	8
	.align		4
        /*0000*/ 	.word	0x00000000
	.align		4
        /*0004*/ 	.word	0xffffffff
	.align		4
        /*0008*/ 	.word	0x00000000
	.align		4
        /*000c*/ 	.word	0xfffffffe
	.align		4
        /*0010*/ 	.word	0x00000000
	.align		4
        /*0014*/ 	.word	0xfffffffd
	.align		4
        /*0018*/ 	.word	0x00000000
	.align		4
        /*001c*/ 	.word	0xfffffffc


//--------------------- .text.triton_poi_fused_add_clamp_20 --------------------------
	.section	.text.triton_poi_fused_add_clamp_20,"ax",@progbits
	.align	128
        .global         triton_poi_fused_add_clamp_20
        .type           triton_poi_fused_add_clamp_20,@function
        .size           triton_poi_fused_add_clamp_20,(.L_x_1 - triton_poi_fused_add_clamp_20)
        .other          triton_poi_fused_add_clamp_20,@"STO_CUDA_ENTRY STV_DEFAULT"
triton_poi_fused_add_clamp_20:
.text.triton_poi_fused_add_clamp_20:
[----:B------:R-:W0:Y:S02]  /*0000*/  LDC R1, c[0x0][0x28] ;  /* 0x00000a00ff017b82 */ /* 0x000e240000000800 */
[----:B------:R-:W1:Y:S01]  /*0010*/  S2R R0, SR_TID.X ;  /* 0x0000000000007919 */ /* 0x000e620000002100 */
[----:B------:R-:W2:Y:S01]  /*0020*/  LDC.64 R4, c[0x0][0x210] ;  /* 0x00008400ff047b82 */ /* 0x000ea20000000a00 */
[----:B------:R-:W3:Y:S01]  /*0030*/  S2R R3, SR_CTAID.X ;  /* 0x0000000000037919 */ /* 0x000ee20000002500 */
[----:B-1----:R-:W-:-:S05]  /*0040*/  LOP3.LUT R0, R0, 0x1f, RZ, 0xc0, !PT ;  /* 0x0000001f00007812 */ /* 0x002fca00078ec0ff */
[----:B---3--:R-:W-:-:S04]  /*0050*/  IMAD R3, R3, 0x20, R0 ;  /* 0x0000002003037824 */ /* 0x008fc800078e0200 */
[C---:B--2---:R-:W-:Y:S01]  /*0060*/  IMAD.WIDE R4, R3.reuse, 0x8, R4 ;  /* 0x0000000803047825 */ /* 0x044fe200078e0204 */
[----:B------:R-:W-:Y:S02]  /*0070*/  I2FP.F32.S32 R0, R3 ;  /* 0x0000000300007245 */ /* 0x000fe40000201400 */
[----:B------:R-:W-:-:S03]  /*0080*/  ISETP.GE.AND P0, PT, R3, 0x20, PT ;  /* 0x000000200300780c */ /* 0x000fc60003f06270 */
[----:B------:R-:W-:-:S05]  /*0090*/  FMUL R0, R0, 0.48387095332145690918 ;  /* 0x3ef7bdef00007820 */ /* 0x000fca0000400000 */
[----:B------:R-:W-:-:S06]  /*00a0*/  FMNMX R0, RZ, R0, !PT ;  /* 0x00000000ff007209 */ /* 0x000fcc0007800000 */
[----:B------:R-:W1:Y:S02]  /*00b0*/  F2I.TRUNC.NTZ R0, R0 ;  /* 0x0000000000007305 */ /* 0x000e64000020f100 */
[----:B-1----:R-:W-:-:S05]  /*00c0*/  VIMNMX R2, R0, 0xe, PT ;  /* 0x0000000e00027848 */ /* 0x002fca0003fe0100 */
[----:B------:R-:W-:-:S05]  /*00d0*/  VIADD R2, R2, 0x1 ;  /* 0x0000000102027836 */ /* 0x000fca0000000000 */
[----:B------:R-:W-:Y:S01]  /*00e0*/  SHF.R.S32.HI R3, RZ, 0x1f, R2 ;  /* 0x0000001fff037819 */ /* 0x000fe20000011402 */
[----:B------:R-:W-:Y:S06]  /*00f0*/  @P0 EXIT ;  /* 0x000000000000094d */ /* 0x000fec0003800000 */
[----:B------:R-:W-:Y:S02]  /*0100*/  ULDC.64 UR4, c[0x0][0x208] ;  /* 0x0000820000047ab9 */ /* 0x000fe40000000a00 */
[----:B------:R-:W-:Y:S01]  /*0110*/  STG.E.64 desc[UR4][R4.64], R2 ;  /* 0x0000000204007986 */ /* 0x000fe2000c101b04 */
[----:B------:R-:W-:Y:S05]  /*0120*/  EXIT ;  /* 0x000000000000794d */ /* 0x000fea0003800000 */
.L_x_0:
[----:B------:R-:W-:-:S00]  /*0130*/  BRA `(.L_x_0) ;  /* 0xfffffffc00fc7947 */ /* 0x000fc0000383ffff */
[----:B------:R-:W-:-:S00]  /*0140*/  NOP ;  /* 0x0000000000007918 */ /* 0x000fc00000000000 */
        /* <DEDUP_REMOVED lines=11> */
.L_x_1:


//--------------------- .nv.constant0.triton_poi_fused_add_clamp_20 --------------------------
	.section	.nv.constant0.triton_poi_fused_add_clamp_20,"a",@progbits
	.sectionflags	@""
	.align	4
.nv.constant0.triton_poi_fused_add_clamp_20:
	.zero		540
